	.headerflags	@"EF_CUDA_TEXMODE_UNIFIED EF_CUDA_64BIT_ADDRESS EF_CUDA_ACCELERATORS EF_CUDA_SM90 EF_CUDA_VIRTUAL_SM(EF_CUDA_SM90)"
	.elftype	@"ET_EXEC"


//--------------------- .nv.info                  --------------------------
	.section	.nv.info,"",@"SHT_CUDA_INFO"
	.align	4


	//----- nvinfo : EIATTR_REGCOUNT
	.align		4
        /*0000*/ 	.byte	0x04, 0x2f
        /*0002*/ 	.short	(.L_1 - .L_0)
	.align		4
.L_0:
        /*0004*/ 	.word	index@(triton_poi_fused_cat_33)
        /*0008*/ 	.word	0x00000020


	//----- nvinfo : EIATTR_MIN_STACK_SIZE
	.align		4
.L_1:
        /*000c*/ 	.byte	0x04, 0x12
        /*000e*/ 	.short	(.L_3 - .L_2)
	.align		4
.L_2:
        /*0010*/ 	.word	index@(triton_poi_fused_cat_33)
        /*0014*/ 	.word	0x00000000


	//----- nvinfo : EIATTR_FRAME_SIZE
	.align		4
.L_3:
        /*0018*/ 	.byte	0x04, 0x11
        /*001a*/ 	.short	(.L_5 - .L_4)
	.align		4
.L_4:
        /*001c*/ 	.word	index@(triton_poi_fused_cat_33)
        /*0020*/ 	.word	0x00000000


	//----- nvinfo : EIATTR_MIN_STACK_SIZE
	.align		4
.L_5:
        /*0024*/ 	.byte	0x04, 0x12
        /*0026*/ 	.short	(.L_7 - .L_6)
	.align		4
.L_6:
        /*0028*/ 	.word	index@(triton_poi_fused_cat_33)
        /*002c*/ 	.word	0x00000000
.L_7:


//--------------------- .nv.info.triton_poi_fused_cat_33 --------------------------
	.section	.nv.info.triton_poi_fused_cat_33,"",@"SHT_CUDA_INFO"
	.sectionflags	@""
	.align	4


	//----- nvinfo : EIATTR_CUDA_API_VERSION
	.align		4
        /*0000*/ 	.byte	0x04, 0x37
        /*0002*/ 	.short	(.L_9 - .L_8)
.L_8:
        /*0004*/ 	.word	0x0000007c


	//----- nvinfo : EIATTR_KPARAM_INFO
	.align		4
.L_9:
        /*0008*/ 	.byte	0x04, 0x17
        /*000a*/ 	.short	(.L_11 - .L_10)
.L_10:
        /*000c*/ 	.word	0x00000000
        /*0010*/ 	.short	0x0009
        /*0012*/ 	.short	0x0048
        /*0014*/ 	.byte	0x00, 0xf0, 0x11, 0x00


	//----- nvinfo : EIATTR_KPARAM_INFO
	.align		4
.L_11:
        /*0018*/ 	.byte	0x04, 0x17
        /*001a*/ 	.short	(.L_13 - .L_12)
.L_12:
        /*001c*/ 	.word	0x00000000
        /*0020*/ 	.short	0x0008
        /*0022*/ 	.short	0x0040
        /*0024*/ 	.byte	0x00, 0xf4, 0x21, 0x00


	//----- nvinfo : EIATTR_KPARAM_INFO
	.align		4
.L_13:
        /*0028*/ 	.byte	0x04, 0x17
        /*002a*/ 	.short	(.L_15 - .L_14)
.L_14:
        /*002c*/ 	.word	0x00000000
        /*0030*/ 	.short	0x0007
        /*0032*/ 	.short	0x0038
        /*0034*/ 	.byte	0x00, 0xf4, 0x21, 0x00


	//----- nvinfo : EIATTR_KPARAM_INFO
	.align		4
.L_15:
        /*0038*/ 	.byte	0x04, 0x17
        /*003a*/ 	.short	(.L_17 - .L_16)
.L_16:
        /*003c*/ 	.word	0x00000000
        /*0040*/ 	.short	0x0006
        /*0042*/ 	.short	0x0030
        /*0044*/ 	.byte	0x00, 0xf4, 0x21, 0x00


	//----- nvinfo : EIATTR_KPARAM_INFO
	.align		4
.L_17:
        /*0048*/ 	.byte	0x04, 0x17
        /*004a*/ 	.short	(.L_19 - .L_18)
.L_18:
        /*004c*/ 	.word	0x00000000
        /*0050*/ 	.short	0x0005
        /*0052*/ 	.short	0x0028
        /*0054*/ 	.byte	0x00, 0xf4, 0x21, 0x00


	//----- nvinfo : EIATTR_KPARAM_INFO
	.align		4
.L_19:
        /*0058*/ 	.byte	0x04, 0x17
        /*005a*/ 	.short	(.L_21 - .L_20)
.L_20:
        /*005c*/ 	.word	0x00000000
        /*0060*/ 	.short	0x0004
        /*0062*/ 	.short	0x0020
        /*0064*/ 	.byte	0x00, 0xf4, 0x21, 0x00


	//----- nvinfo : EIATTR_KPARAM_INFO
	.align		4
.L_21:
        /*0068*/ 	.byte	0x04, 0x17
        /*006a*/ 	.short	(.L_23 - .L_22)
.L_22:
        /*006c*/ 	.word	0x00000000
        /*0070*/ 	.short	0x0003
        /*0072*/ 	.short	0x0018
        /*0074*/ 	.byte	0x00, 0xf4, 0x21, 0x00


	//----- nvinfo : EIATTR_KPARAM_INFO
	.align		4
.L_23:
        /*0078*/ 	.byte	0x04, 0x17
        /*007a*/ 	.short	(.L_25 - .L_24)
.L_24:
        /*007c*/ 	.word	0x00000000
        /*0080*/ 	.short	0x0002
        /*0082*/ 	.short	0x0010
        /*0084*/ 	.byte	0x00, 0xf4, 0x21, 0x00


	//----- nvinfo : EIATTR_KPARAM_INFO
	.align		4
.L_25:
        /*0088*/ 	.byte	0x04, 0x17
        /*008a*/ 	.short	(.L_27 - .L_26)
.L_26:
        /*008c*/ 	.word	0x00000000
        /*0090*/ 	.short	0x0001
        /*0092*/ 	.short	0x0008
        /*0094*/ 	.byte	0x00, 0xf4, 0x21, 0x00


	//----- nvinfo : EIATTR_KPARAM_INFO
	.align		4
.L_27:
        /*0098*/ 	.byte	0x04, 0x17
        /*009a*/ 	.short	(.L_29 - .L_28)
.L_28:
        /*009c*/ 	.word	0x00000000
        /*00a0*/ 	.short	0x0000
        /*00a2*/ 	.short	0x0000
        /*00a4*/ 	.byte	0x00, 0xf4, 0x21, 0x00


	//----- nvinfo : EIATTR_SPARSE_MMA_MASK
	.align		4
.L_29:
        /*00a8*/ 	.byte	0x03, 0x50
        /*00aa*/ 	.short	0x0000


	//----- nvinfo : EIATTR_MAXREG_COUNT
	.align		4
        /*00ac*/ 	.byte	0x03, 0x1b
        /*00ae*/ 	.short	0x00ff


	//----- nvinfo : EIATTR_EXIT_INSTR_OFFSETS
	.align		4
        /*00b0*/ 	.byte	0x04, 0x1c
        /*00b2*/ 	.short	(.L_31 - .L_30)


	//   ....[0]....
.L_30:
        /*00b4*/ 	.word	0x00000940


	//----- nvinfo : EIATTR_REQNTID
	.align		4
.L_31:
        /*00b8*/ 	.byte	0x04, 0x10
        /*00ba*/ 	.short	(.L_33 - .L_32)
.L_32:
        /*00bc*/ 	.word	0x00000100
        /*00c0*/ 	.word	0x00000001
        /*00c4*/ 	.word	0x00000001


	//----- nvinfo : EIATTR_CBANK_PARAM_SIZE
	.align		4
.L_33:
        /*00c8*/ 	.byte	0x03, 0x19
        /*00ca*/ 	.short	0x004c


	//----- nvinfo : EIATTR_PARAM_CBANK
	.align		4
        /*00cc*/ 	.byte	0x04, 0x0a
        /*00ce*/ 	.short	(.L_35 - .L_34)
	.align		4
.L_34:
        /*00d0*/ 	.word	index@(.nv.constant0.triton_poi_fused_cat_33)
        /*00d4*/ 	.short	0x0210
        /*00d6*/ 	.short	0x004c


	//----- nvinfo : EIATTR_SW_WAR
	.align		4
.L_35:
        /*00d8*/ 	.byte	0x04, 0x36
        /*00da*/ 	.short	(.L_37 - .L_36)
.L_36:
        /*00dc*/ 	.word	0x00000008
.L_37:


//--------------------- .nv.callgraph             --------------------------
	.section	.nv.callgraph,"",@"SHT_CUDA_CALLGRAPH"
	.align	4
	.sectionentsize	8
	.align		4
        /*0000*/ 	.word	0x00000000
	.align		4
        /*0004*/ 	.word	0xffffffff
	.align		4
        /*0008*/ 	.word	0x00000000
	.align		4
        /*000c*/ 	.word	0xfffffffe
	.align		4
        /*0010*/ 	.word	0x00000000
	.align		4
        /*0014*/ 	.word	0xfffffffd
	.align		4
        /*0018*/ 	.word	0x00000000
	.align		4
        /*001c*/ 	.word	0xfffffffc


//--------------------- .text.triton_poi_fused_cat_33 --------------------------
	.section	.text.triton_poi_fused_cat_33,"ax",@progbits
	.align	128
        .global         triton_poi_fused_cat_33
        .type           triton_poi_fused_cat_33,@function
        .size           triton_poi_fused_cat_33,(.L_x_1 - triton_poi_fused_cat_33)
        .other          triton_poi_fused_cat_33,@"STO_CUDA_ENTRY STV_DEFAULT"
triton_poi_fused_cat_33:
.text.triton_poi_fused_cat_33:
[----:B------:R-:W-:Y:S01]  /*0000*/  LDC R1, c[0x0][0x28] ;  /* 0x00000a00ff017b82 */ /* 0x000fe20000000800 */
[----:B------:R-:W1:Y:S07]  /*0010*/  S2R R0, SR_TID.X ;  /* 0x0000000000007919 */ /* 0x000e6e0000002100 */
[----:B------:R-:W2:Y:S01]  /*0020*/  LDC.64 R6, c[0x0][0x220] ;  /* 0x00008800ff067b82 */ /* 0x000ea20000000a00 */
[----:B------:R-:W-:Y:S01]  /*0030*/  CS2R R12, SRZ ;  /* 0x00000000000c7805 */ /* 0x000fe2000001ff00 */
[----:B------:R-:W-:Y:S01]  /*0040*/  ULDC.64 UR4, c[0x0][0x208] ;  /* 0x0000820000047ab9 */ /* 0x000fe20000000a00 */
[----:B------:R-:W3:Y:S05]  /*0050*/  S2R R23, SR_CTAID.X ;  /* 0x0000000000177919 */ /* 0x000eea0000002500 */
[----:B------:R-:W4:Y:S01]  /*0060*/  LDC.64 R26, c[0x0][0x238] ;  /* 0x00008e00ff1a7b82 */ /* 0x000f220000000a00 */
[----:B------:R-:W-:-:S02]  /*0070*/  CS2R R8, SRZ ;  /* 0x0000000000087805 */ /* 0x000fc4000001ff00 */
[----:B------:R-:W-:Y:S01]  /*0080*/  CS2R R10, SRZ ;  /* 0x00000000000a7805 */ /* 0x000fe2000001ff00 */
[----:B------:R-:W-:Y:S01]  /*0090*/  ULDC.64 UR6, c[0x0][0x230] ;  /* 0x00008c0000067ab9 */ /* 0x000fe20000000a00 */
[----:B-1----:R-:W-:Y:S01]  /*00a0*/  IMAD.SHL.U32 R0, R0, 0x2, RZ ;  /* 0x0000000200007824 */ /* 0x002fe200078e00ff */
[----:B---3--:R-:W-:-:S04]  /*00b0*/  SHF.R.S32.HI R2, RZ, 0x16, R23 ;  /* 0x00000016ff027819 */ /* 0x008fc80000011417 */
[----:B------:R-:W-:Y:S02]  /*00c0*/  LOP3.LUT R0, R0, 0x1fe, RZ, 0xc0, !PT ;  /* 0x000001fe00007812 */ /* 0x000fe400078ec0ff */
[----:B------:R-:W-:-:S03]  /*00d0*/  SGXT R2, R2, 0x1 ;  /* 0x000000010202781a */ /* 0x000fc60000000200 */
[----:B------:R-:W-:-:S05]  /*00e0*/  IMAD R23, R23, 0x200, R0 ;  /* 0x0000020017177824 */ /* 0x000fca00078e0200 */
[-C--:B------:R-:W-:Y:S02]  /*00f0*/  LEA.HI R3, R2, R23.reuse, RZ, 0xc ;  /* 0x0000001702037211 */ /* 0x080fe400078f60ff */
[----:B------:R-:W-:Y:S02]  /*0100*/  SHF.R.S32.HI R0, RZ, 0x1f, R23 ;  /* 0x0000001fff007819 */ /* 0x000fe40000011417 */
[----:B------:R-:W-:Y:S02]  /*0110*/  SHF.R.S32.HI R14, RZ, 0xc, R3 ;  /* 0x0000000cff0e7819 */ /* 0x000fe40000011403 */
[----:B------:R-:W-:-:S03]  /*0120*/  LEA.HI R0, R0, R23, RZ, 0x6 ;  /* 0x0000001700007211 */ /* 0x000fc600078f30ff */
[----:B------:R-:W-:Y:S01]  /*0130*/  IMAD.HI R2, R14, 0x2aaaaaab, RZ ;  /* 0x2aaaaaab0e027827 */ /* 0x000fe200078e02ff */
[----:B------:R-:W-:Y:S02]  /*0140*/  SHF.R.S32.HI R21, RZ, 0x6, R0 ;  /* 0x00000006ff157819 */ /* 0x000fe40000011400 */
[----:B------:R-:W-:Y:S02]  /*0150*/  LOP3.LUT R0, R0, 0xffffffc0, RZ, 0xc0, !PT ;  /* 0xffffffc000007812 */ /* 0x000fe400078ec0ff */
[----:B------:R-:W-:-:S04]  /*0160*/  SHF.R.U32.HI R5, RZ, 0x1f, R2 ;  /* 0x0000001fff057819 */ /* 0x000fc80000011602 */
[----:B------:R-:W-:Y:S02]  /*0170*/  LEA.HI R5, R2, R5, RZ, 0x1b ;  /* 0x0000000502057211 */ /* 0x000fe400078fd8ff */
[----:B------:R-:W-:-:S03]  /*0180*/  LEA.HI R2, R21, R21, RZ, 0x6 ;  /* 0x0000001515027211 */ /* 0x000fc600078f30ff */
[----:B------:R-:W-:Y:S01]  /*0190*/  IMAD R14, R5, -0xc0, R14 ;  /* 0xffffff40050e7824 */ /* 0x000fe200078e020e */
[----:B------:R-:W-:Y:S01]  /*01a0*/  LOP3.LUT R2, R2, 0xffffffc0, RZ, 0xc0, !PT ;  /* 0xffffffc002027812 */ /* 0x000fe200078ec0ff */
[----:B------:R-:W1:Y:S03]  /*01b0*/  LDC.64 R4, c[0x0][0x228] ;  /* 0x00008a00ff047b82 */ /* 0x000e660000000a00 */
[----:B------:R-:W-:Y:S01]  /*01c0*/  ISETP.GT.AND P0, PT, R14, 0x3f, PT ;  /* 0x0000003f0e00780c */ /* 0x000fe20003f04270 */
[----:B------:R-:W-:-:S04]  /*01d0*/  IMAD.IADD R21, R21, 0x1, -R2 ;  /* 0x0000000115157824 */ /* 0x000fc800078e0a02 */
[----:B--2---:R-:W-:-:S04]  /*01e0*/  IMAD.WIDE R16, R21, 0x8, R6 ;  /* 0x0000000815107825 */ /* 0x004fc800078e0206 */
[----:B------:R-:W-:-:S04]  /*01f0*/  IMAD.IADD R19, R23, 0x1, -R0 ;  /* 0x0000000117137824 */ /* 0x000fc800078e0a00 */
[----:B------:R-:W2:Y:S01]  /*0200*/  @P0 LDG.E.EL.64 R12, desc[UR4][R16.64] ;  /* 0x00000004100c0981 */ /* 0x000ea2000c2e1b00 */
[----:B-1----:R-:W-:-:S05]  /*0210*/  IMAD.WIDE R24, R19, 0x8, R4 ;  /* 0x0000000813187825 */ /* 0x002fca00078e0204 */
[----:B------:R-:W3:Y:S01]  /*0220*/  @P0 LDG.E.EL.128 R8, desc[UR4][R24.64] ;  /* 0x0000000418080981 */ /* 0x000ee2000c2e1d00 */
[----:B------:R-:W-:Y:S02]  /*0230*/  CS2R R4, SRZ ;  /* 0x0000000000047805 */ /* 0x000fe4000001ff00 */
[----:B------:R-:W-:Y:S01]  /*0240*/  CS2R R6, SRZ ;  /* 0x0000000000067805 */ /* 0x000fe2000001ff00 */
[----:B----4-:R-:W-:-:S05]  /*0250*/  IMAD.WIDE R26, R19, 0x8, R26 ;  /* 0x00000008131a7825 */ /* 0x010fca00078e021a */
[----:B------:R1:W4:Y:S01]  /*0260*/  @P0 LDG.E.EL.128 R4, desc[UR4][R26.64] ;  /* 0x000000041a040981 */ /* 0x000322000c2e1d00 */
[----:B------:R-:W-:Y:S01]  /*0270*/  IMAD.HI R0, R23, 0x2aaaaaab, RZ ;  /* 0x2aaaaaab17007827 */ /* 0x000fe200078e02ff */
[----:B--2---:R-:W-:Y:S02]  /*0280*/  SEL R20, R13, RZ, P0 ;  /* 0x000000ff0d147207 */ /* 0x004fe40000000000 */
[----:B------:R-:W-:Y:S02]  /*0290*/  SEL R15, R12, RZ, P0 ;  /* 0x000000ff0c0f7207 */ /* 0x000fe40000000000 */
[----:B------:R-:W-:Y:S02]  /*02a0*/  SHF.R.U32.HI R2, RZ, 0x1a, R20 ;  /* 0x0000001aff027819 */ /* 0x000fe40000011614 */
[----:B------:R-:W-:Y:S02]  /*02b0*/  SHF.R.U32.HI R13, RZ, 0x1f, R0 ;  /* 0x0000001fff0d7819 */ /* 0x000fe40000011600 */
[----:B------:R-:W-:-:S02]  /*02c0*/  LOP3.LUT R2, R2, 0x20, RZ, 0xc0, !PT ;  /* 0x0000002002027812 */ /* 0x000fc400078ec0ff */
[----:B------:R-:W-:Y:S02]  /*02d0*/  LEA.HI.SX32 R0, R0, R13, 0xf ;  /* 0x0000000d00007211 */ /* 0x000fe400078f7aff */
[----:B------:R-:W-:Y:S02]  /*02e0*/  IADD3 R22, P1, R2, R15, RZ ;  /* 0x0000000f02167210 */ /* 0x000fe40007f3e0ff */
[----:B---3--:R-:W-:Y:S01]  /*02f0*/  SEL R18, R9, RZ, P0 ;  /* 0x000000ff09127207 */ /* 0x008fe20000000000 */
[----:B-1----:R-:W-:Y:S01]  /*0300*/  IMAD.SHL.U32 R27, R0, 0x20000, RZ ;  /* 0x00020000001b7824 */ /* 0x002fe200078e00ff */
[----:B------:R-:W-:Y:S01]  /*0310*/  SEL R15, R8, RZ, P0 ;  /* 0x000000ff080f7207 */ /* 0x000fe20000000000 */
[----:B------:R-:W-:Y:S01]  /*0320*/  IMAD.SHL.U32 R8, R22, 0x80, RZ ;  /* 0x0000008016087824 */ /* 0x000fe200078e00ff */
[----:B------:R-:W-:Y:S01]  /*0330*/  SEL R12, R11, RZ, P0 ;  /* 0x000000ff0b0c7207 */ /* 0x000fe20000000000 */
[----:B------:R-:W-:Y:S01]  /*0340*/  IMAD.X R11, RZ, RZ, R20, P1 ;  /* 0x000000ffff0b7224 */ /* 0x000fe200008e0614 */
[----:B------:R-:W-:Y:S01]  /*0350*/  SHF.R.U32.HI R17, RZ, 0x18, R18 ;  /* 0x00000018ff117819 */ /* 0x000fe20000011612 */
[----:B------:R-:W-:Y:S01]  /*0360*/  IMAD.MOV.U32 R20, RZ, RZ, RZ ;  /* 0x000000ffff147224 */ /* 0x000fe200078e00ff */
[----:B------:R-:W-:-:S02]  /*0370*/  SEL R9, R10, RZ, P0 ;  /* 0x000000ff0a097207 */ /* 0x000fc40000000000 */
[----:B------:R-:W-:Y:S02]  /*0380*/  LEA R16, P2, R15, UR6, 0x2 ;  /* 0x000000060f107c11 */ /* 0x000fe4000f8410ff */
[----:B------:R-:W-:Y:S02]  /*0390*/  SHF.R.U32.HI R13, RZ, 0x18, R12 ;  /* 0x00000018ff0d7819 */ /* 0x000fe4000001160c */
[----:B------:R-:W-:Y:S02]  /*03a0*/  LOP3.LUT R17, R17, 0x80, RZ, 0xc0, !PT ;  /* 0x0000008011117812 */ /* 0x000fe400078ec0ff */
[----:B------:R-:W-:Y:S02]  /*03b0*/  LEA R2, P1, R9, UR6, 0x2 ;  /* 0x0000000609027c11 */ /* 0x000fe4000f8210ff */
[----:B------:R-:W-:Y:S02]  /*03c0*/  SHF.L.U64.HI R10, R22, 0x7, R11 ;  /* 0x00000007160a7819 */ /* 0x000fe4000001020b */
[----:B------:R-:W-:-:S02]  /*03d0*/  LOP3.LUT R13, R13, 0x80, RZ, 0xc0, !PT ;  /* 0x000000800d0d7812 */ /* 0x000fc400078ec0ff */
[----:B------:R-:W-:Y:S02]  /*03e0*/  LEA.HI.X R11, R15, UR7, R18, 0x2, P2 ;  /* 0x000000070f0b7c11 */ /* 0x000fe400090f1412 */
[----:B------:R-:W-:Y:S02]  /*03f0*/  IADD3 R16, P4, P3, R8, R16, R17 ;  /* 0x0000001008107210 */ /* 0x000fe40007b9e011 */
[----:B----4-:R-:W-:Y:S02]  /*0400*/  SEL R17, R4, RZ, P0 ;  /* 0x000000ff04117207 */ /* 0x010fe40000000000 */
[----:B------:R-:W-:Y:S02]  /*0410*/  SEL R18, R5, RZ, P0 ;  /* 0x000000ff05127207 */ /* 0x000fe40000000000 */
[----:B------:R-:W-:Y:S02]  /*0420*/  SEL R15, R6, RZ, P0 ;  /* 0x000000ff060f7207 */ /* 0x000fe40000000000 */
[----:B------:R-:W-:-:S02]  /*0430*/  SEL R4, R7, RZ, P0 ;  /* 0x000000ff07047207 */ /* 0x000fc40000000000 */
[----:B------:R-:W-:Y:S02]  /*0440*/  LEA.HI.X R9, R9, UR7, R12, 0x2, P1 ;  /* 0x0000000709097c11 */ /* 0x000fe400088f140c */
[----:B------:R-:W-:Y:S02]  /*0450*/  IADD3 R2, P2, P1, R8, R2, R13 ;  /* 0x0000000208027210 */ /* 0x000fe4000795e00d */
[----:B------:R-:W-:Y:S02]  /*0460*/  SHF.R.U32.HI R13, RZ, 0x18, R18 ;  /* 0x00000018ff0d7819 */ /* 0x000fe40000011612 */
[----:B------:R-:W-:Y:S02]  /*0470*/  LEA R6, P6, R15, UR6, 0x2 ;  /* 0x000000060f067c11 */ /* 0x000fe4000f8c10ff */
[----:B------:R-:W-:Y:S02]  /*0480*/  SHF.R.U32.HI R7, RZ, 0x18, R4 ;  /* 0x00000018ff077819 */ /* 0x000fe40000011604 */
[----:B------:R-:W-:-:S02]  /*0490*/  LEA R12, P5, R17, UR6, 0x2 ;  /* 0x00000006110c7c11 */ /* 0x000fc4000f8a10ff */
[----:B------:R-:W-:Y:S02]  /*04a0*/  LOP3.LUT R13, R13, 0x80, RZ, 0xc0, !PT ;  /* 0x000000800d0d7812 */ /* 0x000fe400078ec0ff */
[----:B------:R-:W-:Y:S02]  /*04b0*/  LEA.HI.X R15, R15, UR7, R4, 0x2, P6 ;  /* 0x000000070f0f7c11 */ /* 0x000fe4000b0f1404 */
[----:B------:R-:W-:Y:S02]  /*04c0*/  LOP3.LUT R7, R7, 0x80, RZ, 0xc0, !PT ;  /* 0x0000008007077812 */ /* 0x000fe400078ec0ff */
[----:B------:R-:W-:Y:S02]  /*04d0*/  LOP3.LUT R4, R3, 0xfffff000, RZ, 0xc0, !PT ;  /* 0xfffff00003047812 */ /* 0x000fe400078ec0ff */
[----:B------:R-:W-:Y:S01]  /*04e0*/  LEA.HI.X R5, R17, UR7, R18, 0x2, P5 ;  /* 0x0000000711057c11 */ /* 0x000fe2000a8f1412 */
[----:B------:R-:W-:Y:S01]  /*04f0*/  VIADD R18, R14, 0xffffffc0 ;  /* 0xffffffc00e127836 */ /* 0x000fe20000000000 */
[----:B------:R-:W-:-:S02]  /*0500*/  IADD3 R12, P5, P6, R8, R12, R13 ;  /* 0x0000000c080c7210 */ /* 0x000fc40007ebe00d */
[----:B------:R-:W-:Y:S01]  /*0510*/  IADD3.X R17, R10, R11, RZ, P4, P3 ;  /* 0x0000000b0a117210 */ /* 0x000fe200027e64ff */
[----:B------:R-:W-:Y:S01]  /*0520*/  IMAD.SHL.U32 R29, R18, 0x400, RZ ;  /* 0x00000400121d7824 */ /* 0x000fe200078e00ff */
[----:B------:R-:W-:Y:S01]  /*0530*/  IADD3 R8, P3, P4, R8, R6, R7 ;  /* 0x0000000608087210 */ /* 0x000fe20007c7e007 */
[----:B------:R-:W-:Y:S01]  /*0540*/  IMAD.IADD R7, R23, 0x1, -R4 ;  /* 0x0000000117077824 */ /* 0x000fe200078e0a04 */
[C---:B------:R-:W-:Y:S01]  /*0550*/  IADD3.X R3, R10.reuse, R9, RZ, P2, P1 ;  /* 0x000000090a037210 */ /* 0x040fe200017e24ff */
[C---:B------:R-:W-:Y:S01]  /*0560*/  IMAD.WIDE R16, R29.reuse, 0x4, R16 ;  /* 0x000000041d107825 */ /* 0x040fe200078e0210 */
[C---:B------:R-:W-:Y:S02]  /*0570*/  IADD3.X R13, R10.reuse, R5, RZ, P5, P6 ;  /* 0x000000050a0d7210 */ /* 0x040fe40002fec4ff */
[----:B------:R-:W-:Y:S01]  /*0580*/  IADD3.X R9, R10, R15, RZ, P3, P4 ;  /* 0x0000000f0a097210 */ /* 0x000fe20001fe84ff */
[----:B------:R-:W-:Y:S01]  /*0590*/  IMAD R25, R0, 0x80000, R7 ;  /* 0x0008000000197824 */ /* 0x000fe200078e0207 */
[----:B------:R-:W1:Y:S01]  /*05a0*/  LDC.64 R10, c[0x0][0x240] ;  /* 0x00009000ff0a7b82 */ /* 0x000e620000000a00 */
[----:B------:R-:W-:Y:S01]  /*05b0*/  ISETP.GE.AND P1, PT, R14, 0x40, PT ;  /* 0x000000400e00780c */ /* 0x000fe20003f26270 */
[----:B------:R-:W-:-:S04]  /*05c0*/  IMAD.WIDE R2, R29, 0x4, R2 ;  /* 0x000000041d027825 */ /* 0x000fc800078e0202 */
[C---:B------:R-:W-:Y:S02]  /*05d0*/  IMAD.WIDE R12, R29.reuse, 0x4, R12 ;  /* 0x000000041d0c7825 */ /* 0x040fe400078e020c */
[----:B------:R-:W2:Y:S02]  /*05e0*/  LDC.64 R6, c[0x0][0x218] ;  /* 0x00008600ff067b82 */ /* 0x000ea40000000a00 */
[----:B------:R-:W-:-:S04]  /*05f0*/  IMAD.WIDE R8, R29, 0x4, R8 ;  /* 0x000000041d087825 */ /* 0x000fc800078e0208 */
[----:B------:R-:W-:Y:S02]  /*0600*/  IMAD R29, R0, -0xc0000, R23 ;  /* 0xfff40000001d7824 */ /* 0x000fe400078e0217 */
[----:B------:R-:W3:Y:S01]  /*0610*/  LDC.64 R14, c[0x0][0x210] ;  /* 0x00008400ff0e7b82 */ /* 0x000ee20000000a00 */
[----:B------:R-:W-:Y:S02]  /*0620*/  IMAD R25, R18, 0x1000, R25 ;  /* 0x0000100012197824 */ /* 0x000fe400078e0219 */
[----:B------:R-:W-:Y:S02]  /*0630*/  IMAD R29, R0, 0x40000, R29 ;  /* 0x00040000001d7824 */ /* 0x000fe400078e021d */
[----:B------:R-:W-:Y:S02]  /*0640*/  IMAD.MOV.U32 R18, RZ, RZ, RZ ;  /* 0x000000ffff127224 */ /* 0x000fe400078e00ff */
[C---:B------:R-:W-:Y:S01]  /*0650*/  IMAD.WIDE R16, R27.reuse, 0x4, R16 ;  /* 0x000000041b107825 */ /* 0x040fe200078e0210 */
[----:B------:R-:W4:Y:S03]  /*0660*/  LDC.64 R4, c[0x0][0x248] ;  /* 0x00009200ff047b82 */ /* 0x000f260000000a00 */
[----:B------:R-:W-:Y:S01]  /*0670*/  IMAD.MOV.U32 R0, RZ, RZ, RZ ;  /* 0x000000ffff007224 */ /* 0x000fe200078e00ff */
[----:B------:R5:W4:Y:S01]  /*0680*/  @P0 LDG.E.EL R18, desc[UR4][R16.64] ;  /* 0x0000000410120981 */ /* 0x000b22000c2e1900 */
[----:B------:R-:W-:-:S04]  /*0690*/  IMAD.WIDE R12, R27, 0x4, R12 ;  /* 0x000000041b0c7825 */ /* 0x000fc800078e020c */
[----:B------:R-:W-:Y:S01]  /*06a0*/  IMAD.MOV.U32 R22, RZ, RZ, RZ ;  /* 0x000000ffff167224 */ /* 0x000fe200078e00ff */
[----:B------:R-:W4:Y:S01]  /*06b0*/  @P0 LDG.E.EL R0, desc[UR4][R12.64] ;  /* 0x000000040c000981 */ /* 0x000f22000c2e1900 */
[----:B------:R-:W-:-:S04]  /*06c0*/  IMAD.WIDE R2, R27, 0x4, R2 ;  /* 0x000000041b027825 */ /* 0x000fc800078e0202 */
[----:B------:R-:W-:Y:S01]  /*06d0*/  IMAD.WIDE R8, R27, 0x4, R8 ;  /* 0x000000041b087825 */ /* 0x000fe200078e0208 */
[----:B------:R-:W-:Y:S01]  /*06e0*/  CS2R R26, SRZ ;  /* 0x00000000001a7805 */ /* 0x000fe2000001ff00 */
[----:B------:R2:W4:Y:S02]  /*06f0*/  @P0 LDG.E.EL R20, desc[UR4][R2.64] ;  /* 0x0000000402140981 */ /* 0x000524000c2e1900 */
[----:B-1----:R-:W-:Y:S02]  /*0700*/  IMAD.WIDE R10, R19, 0x4, R10 ;  /* 0x00000004130a7825 */ /* 0x002fe400078e020a */
[----:B------:R1:W4:Y:S02]  /*0710*/  @P0 LDG.E.EL R22, desc[UR4][R8.64] ;  /* 0x0000000408160981 */ /* 0x000324000c2e1900 */
[----:B--2---:R-:W-:Y:S02]  /*0720*/  IMAD.WIDE R6, R25, 0x4, R6 ;  /* 0x0000000419067825 */ /* 0x004fe400078e0206 */
[----:B------:R2:W4:Y:S02]  /*0730*/  @P0 LDG.E.EL.64 R26, desc[UR4][R10.64] ;  /* 0x000000040a1a0981 */ /* 0x000524000c2e1b00 */
[----:B---3--:R-:W-:Y:S01]  /*0740*/  IMAD.WIDE R24, R29, 0x4, R14 ;  /* 0x000000041d187825 */ /* 0x008fe200078e020e */
[----:B------:R-:W-:-:S02]  /*0750*/  CS2R R14, SRZ ;  /* 0x00000000000e7805 */ /* 0x000fc4000001ff00 */
[----:B-----5:R-:W-:Y:S01]  /*0760*/  CS2R R16, SRZ ;  /* 0x0000000000107805 */ /* 0x020fe2000001ff00 */
[----:B----4-:R-:W-:Y:S01]  /*0770*/  IMAD.WIDE R4, R21, 0x4, R4 ;  /* 0x0000000415047825 */ /* 0x010fe200078e0204 */
[----:B0-----:R-:W-:Y:S01]  /*0780*/  CS2R R2, SRZ ;  /* 0x0000000000027805 */ /* 0x001fe2000001ff00 */
[----:B-1----:R-:W0:Y:S01]  /*0790*/  LDC.64 R8, c[0x0][0x250] ;  /* 0x00009400ff087b82 */ /* 0x002e220000000a00 */
[----:B------:R1:W3:Y:S04]  /*07a0*/  @P0 LDG.E.64 R14, desc[UR4][R6.64] ;  /* 0x00000004060e0981 */ /* 0x0002e8000c1e1b00 */
[----:B------:R-:W4:Y:S04]  /*07b0*/  @P0 LDG.E.EL R16, desc[UR4][R4.64] ;  /* 0x0000000404100981 */ /* 0x000f28000c2e1900 */
[----:B------:R3:W5:Y:S04]  /*07c0*/  @P0 LDG.E.EL R17, desc[UR4][R4.64] ;  /* 0x0000000404110981 */ /* 0x000768000c2e1900 */
[----:B------:R-:W5:Y:S01]  /*07d0*/  @!P1 LDG.E.64 R2, desc[UR4][R24.64] ;  /* 0x0000000418029981 */ /* 0x000f62000c1e1b00 */
[----:B0-----:R-:W-:Y:S01]  /*07e0*/  IMAD.WIDE R8, R23, 0x4, R8 ;  /* 0x0000000417087825 */ /* 0x001fe200078e0208 */
[----:B--2---:R-:W-:-:S02]  /*07f0*/  SEL R11, R18, RZ, P0 ;  /* 0x000000ff120b7207 */ /* 0x004fc40000000000 */
[----:B------:R-:W-:Y:S02]  /*0800*/  SEL R0, R0, RZ, P0 ;  /* 0x000000ff00007207 */ /* 0x000fe40000000000 */
[----:B------:R-:W-:-:S03]  /*0810*/  SEL R20, R20, RZ, P0 ;  /* 0x000000ff14147207 */ /* 0x000fc60000000000 */
[----:B------:R-:W-:Y:S01]  /*0820*/  FADD R0, -R11, R0 ;  /* 0x000000000b007221 */ /* 0x000fe20000000100 */
[----:B------:R-:W-:Y:S02]  /*0830*/  SEL R22, R22, RZ, P0 ;  /* 0x000000ff16167207 */ /* 0x000fe40000000000 */
[----:B------:R-:W-:-:S03]  /*0840*/  SEL R26, R26, RZ, P0 ;  /* 0x000000ff1a1a7207 */ /* 0x000fc60000000000 */
[----:B-1----:R-:W-:Y:S01]  /*0850*/  FADD R7, -R20, R22 ;  /* 0x0000001614077221 */ /* 0x002fe20000000100 */
[----:B------:R-:W-:Y:S01]  /*0860*/  SEL R27, R27, RZ, P0 ;  /* 0x000000ff1b1b7207 */ /* 0x000fe20000000000 */
[----:B------:R-:W-:-:S04]  /*0870*/  FFMA R26, R0, R26, R11 ;  /* 0x0000001a001a7223 */ /* 0x000fc8000000000b */
[----:B------:R-:W-:Y:S01]  /*0880*/  FFMA R27, R7, R27, R20 ;  /* 0x0000001b071b7223 */ /* 0x000fe20000000014 */
[----:B---3--:R-:W-:Y:S02]  /*0890*/  SEL R5, R14, RZ, P0 ;  /* 0x000000ff0e057207 */ /* 0x008fe40000000000 */
[----:B------:R-:W-:Y:S02]  /*08a0*/  SEL R0, R15, RZ, P0 ;  /* 0x000000ff0f007207 */ /* 0x000fe40000000000 */
[----:B----4-:R-:W-:Y:S01]  /*08b0*/  SEL R16, R16, RZ, P0 ;  /* 0x000000ff10107207 */ /* 0x010fe20000000000 */
[----:B------:R-:W-:Y:S02]  /*08c0*/  FADD R26, -R5, R26 ;  /* 0x0000001a051a7221 */ /* 0x000fe40000000100 */
[----:B------:R-:W-:Y:S01]  /*08d0*/  FADD R27, -R0, R27 ;  /* 0x0000001b001b7221 */ /* 0x000fe20000000100 */
[----:B-----5:R-:W-:Y:S02]  /*08e0*/  SEL R17, R17, RZ, P0 ;  /* 0x000000ff11117207 */ /* 0x020fe40000000000 */
[----:B------:R-:W-:Y:S01]  /*08f0*/  SEL R2, R2, RZ, !P1 ;  /* 0x000000ff02027207 */ /* 0x000fe20004800000 */
[----:B------:R-:W-:Y:S01]  /*0900*/  @P1 FFMA R2, R26, R16, R5 ;  /* 0x000000101a021223 */ /* 0x000fe20000000005 */
[----:B------:R-:W-:Y:S01]  /*0910*/  SEL R3, R3, RZ, !P1 ;  /* 0x000000ff03037207 */ /* 0x000fe20004800000 */
[----:B------:R-:W-:-:S05]  /*0920*/  @P1 FFMA R3, R27, R17, R0 ;  /* 0x000000111b031223 */ /* 0x000fca0000000000 */
[----:B------:R-:W-:Y:S01]  /*0930*/  STG.E.64 desc[UR4][R8.64], R2 ;  /* 0x0000000208007986 */ /* 0x000fe2000c101b04 */
[----:B------:R-:W-:Y:S05]  /*0940*/  EXIT ;  /* 0x000000000000794d */ /* 0x000fea0003800000 */
.L_x_0:
[----:B------:R-:W-:-:S00]  /*0950*/  BRA `(.L_x_0) ;  /* 0xfffffffc00fc7947 */ /* 0x000fc0000383ffff */
[----:B------:R-:W-:-:S00]  /*0960*/  NOP ;  /* 0x0000000000007918 */ /* 0x000fc00000000000 */
        /* <DEDUP_REMOVED lines=9> */
.L_x_1:


//--------------------- .nv.constant0.triton_poi_fused_cat_33 --------------------------
	.section	.nv.constant0.triton_poi_fused_cat_33,"a",@progbits
	.sectionflags	@""
	.align	4
.nv.constant0.triton_poi_fused_cat_33:
	.zero		604
